//
// Generated by NVIDIA NVVM Compiler
//
// Compiler Build ID: CL-36424714
// Cuda compilation tools, release 13.0, V13.0.88
// Based on NVVM 20.0.0
//

.version 9.0
.target sm_100
.address_size 64

	// .globl	bitonic_sort

.visible .entry bitonic_sort(
	.param .u64 .ptr .align 1 bitonic_sort_param_0,
	.param .u32 bitonic_sort_param_1,
	.param .u32 bitonic_sort_param_2
)
{
	.reg .pred 	%p<5>;
	.reg .b32 	%r<9>;
	.reg .b32 	%f<9>;
	.reg .b64 	%rd<7>;

	ld.param.u64 	%rd3, [bitonic_sort_param_0];
	ld.param.u32 	%r3, [bitonic_sort_param_1];
	ld.param.u32 	%r4, [bitonic_sort_param_2];
	mov.u32 	%r5, %ctaid.x;
	mov.u32 	%r6, %ntid.x;
	mov.u32 	%r7, %tid.x;
	mad.lo.s32 	%r1, %r5, %r6, %r7;
	xor.b32  	%r2, %r4, %r1;
	setp.le.s32 	%p1, %r2, %r1;
	@%p1 bra 	$L__BB0_5;
	cvta.to.global.u64 	%rd4, %rd3;
	and.b32  	%r8, %r3, %r1;
	setp.ne.s32 	%p2, %r8, 0;
	mul.wide.s32 	%rd5, %r1, 4;
	add.s64 	%rd1, %rd4, %rd5;
	mul.wide.s32 	%rd6, %r2, 4;
	add.s64 	%rd2, %rd4, %rd6;
	@%p2 bra 	$L__BB0_3;
	ld.global.f32 	%f8, [%rd1];
	ld.global.f32 	%f7, [%rd2];
	setp.gt.f32 	%p4, %f8, %f7;
	@%p4 bra 	$L__BB0_4;
	bra.uni 	$L__BB0_5;
$L__BB0_3:
	ld.global.f32 	%f8, [%rd1];
	ld.global.f32 	%f7, [%rd2];
	setp.geu.f32 	%p3, %f8, %f7;
	@%p3 bra 	$L__BB0_5;
$L__BB0_4:
	st.global.f32 	[%rd1], %f7;
	st.global.f32 	[%rd2], %f8;
$L__BB0_5:
	ret;

}


// ===== COMPILED SASS (sm_100) =====

	.target	sm_100

	.elftype	@"ET_EXEC"


//--------------------- .note.nv.tkinfo           --------------------------
	.section	.note.nv.tkinfo,"",@"SHT_NOTE"
	.sectionflags	@"SHF_NOTE_NV_TKINFO"
	.tkinfo
        /*0018*/ 	.word	0x00000002
        /*0030*/ 	.string	""
        /*0030*/ 	.string	"ptxas"
        /*0030*/ 	.string	"Cuda compilation tools, release 13.0, V13.0.88"
        /*0030*/ 	.string	"Build cuda_13.0.r13.0/compiler.36424714_0"
        /*0030*/ 	.string	"-arch sm_100 -m 64 "



//--------------------- .note.nv.cuinfo           --------------------------
	.section	.note.nv.cuinfo,"",@"SHT_NOTE"
	.sectionflags	@"SHF_NOTE_NV_CUINFO"
        /*0018*/ 	.short	0x0002
        /*001a*/ 	.short	0x0064
        /*001c*/ 	.short	0x0082
	.zero		2


//--------------------- .nv.info                  --------------------------
	.section	.nv.info,"",@"SHT_CUDA_INFO"
	.align	4


	//----- nvinfo : EIATTR_REGCOUNT
	.align		4
        /*0000*/ 	.byte	0x04, 0x2f
        /*0002*/ 	.short	(.L_1 - .L_0)
	.align		4
.L_0:
        /*0004*/ 	.word	index@(bitonic_sort)
        /*0008*/ 	.word	0x0000000a


	//----- nvinfo : EIATTR_FRAME_SIZE
	.align		4
.L_1:
        /*000c*/ 	.byte	0x04, 0x11
        /*000e*/ 	.short	(.L_3 - .L_2)
	.align		4
.L_2:
        /*0010*/ 	.word	index@(bitonic_sort)
        /*0014*/ 	.word	0x00000000


	//----- nvinfo : EIATTR_MIN_STACK_SIZE
	.align		4
.L_3:
        /*0018*/ 	.byte	0x04, 0x12
        /*001a*/ 	.short	(.L_5 - .L_4)
	.align		4
.L_4:
        /*001c*/ 	.word	index@(bitonic_sort)
        /*0020*/ 	.word	0x00000000
.L_5:


//--------------------- .nv.compat                --------------------------
	.section	.nv.compat,"",@"SHT_CUDA_COMPAT_INFO"
	.align	4
        /*0000*/ 	.byte	0x02, 0x09, 0x00, 0x00, 0x02, 0x02, 0x01, 0x00, 0x02, 0x05, 0x05, 0x00, 0x03, 0x07, 0x01, 0x01
        /*0010*/ 	.byte	0x02, 0x03, 0x00, 0x00, 0x02, 0x06, 0x01, 0x00, 0x04, 0x0b, 0x08, 0x00, 0x09, 0x00, 0x00, 0x00
        /*0020*/ 	.byte	0x00, 0x00, 0x00, 0x00


//--------------------- .nv.info.bitonic_sort     --------------------------
	.section	.nv.info.bitonic_sort,"",@"SHT_CUDA_INFO"
	.sectionflags	@""
	.align	4


	//----- nvinfo : EIATTR_CUDA_API_VERSION
	.align		4
        /*0000*/ 	.byte	0x04, 0x37
        /*0002*/ 	.short	(.L_7 - .L_6)
.L_6:
        /*0004*/ 	.word	0x00000082


	//----- nvinfo : EIATTR_KPARAM_INFO
	.align		4
.L_7:
        /*0008*/ 	.byte	0x04, 0x17
        /*000a*/ 	.short	(.L_9 - .L_8)
.L_8:
        /*000c*/ 	.word	0x00000000
        /*0010*/ 	.short	0x0002
        /*0012*/ 	.short	0x000c
        /*0014*/ 	.byte	0x00, 0xf0, 0x11, 0x00


	//----- nvinfo : EIATTR_KPARAM_INFO
	.align		4
.L_9:
        /*0018*/ 	.byte	0x04, 0x17
        /*001a*/ 	.short	(.L_11 - .L_10)
.L_10:
        /*001c*/ 	.word	0x00000000
        /*0020*/ 	.short	0x0001
        /*0022*/ 	.short	0x0008
        /*0024*/ 	.byte	0x00, 0xf0, 0x11, 0x00


	//----- nvinfo : EIATTR_KPARAM_INFO
	.align		4
.L_11:
        /*0028*/ 	.byte	0x04, 0x17
        /*002a*/ 	.short	(.L_13 - .L_12)
.L_12:
        /*002c*/ 	.word	0x00000000
        /*0030*/ 	.short	0x0000
        /*0032*/ 	.short	0x0000
        /*0034*/ 	.byte	0x00, 0xf5, 0x21, 0x00


	//----- nvinfo : EIATTR_SPARSE_MMA_MASK
	.align		4
.L_13:
        /*0038*/ 	.byte	0x03, 0x50
        /*003a*/ 	.short	0x0000


	//----- nvinfo : EIATTR_MAXREG_COUNT
	.align		4
        /*003c*/ 	.byte	0x03, 0x1b
        /*003e*/ 	.short	0x00ff


	//----- nvinfo : EIATTR_MERCURY_ISA_VERSION
	.align		4
        /*0040*/ 	.byte	0x03, 0x5f
        /*0042*/ 	.short	0x0101


	//----- nvinfo : EIATTR_VRC_CTA_INIT_COUNT
	.align		4
        /*0044*/ 	.byte	0x02, 0x4a
	.zero		1
	.zero		1


	//----- nvinfo : EIATTR_EXIT_INSTR_OFFSETS
	.align		4
        /*0048*/ 	.byte	0x04, 0x1c
        /*004a*/ 	.short	(.L_15 - .L_14)


	//   ....[0]....
.L_14:
        /*004c*/ 	.word	0x00000080


	//   ....[1]....
        /*0050*/ 	.word	0x00000150


	//   ....[2]....
        /*0054*/ 	.word	0x00000190


	//   ....[3]....
        /*0058*/ 	.word	0x000001d0


	//----- nvinfo : EIATTR_CRS_STACK_SIZE
	.align		4
.L_15:
        /*005c*/ 	.byte	0x04, 0x1e
        /*005e*/ 	.short	(.L_17 - .L_16)
.L_16:
        /*0060*/ 	.word	0x00000000


	//----- nvinfo : EIATTR_CBANK_PARAM_SIZE
	.align		4
.L_17:
        /*0064*/ 	.byte	0x03, 0x19
        /*0066*/ 	.short	0x0010


	//----- nvinfo : EIATTR_PARAM_CBANK
	.align		4
        /*0068*/ 	.byte	0x04, 0x0a
        /*006a*/ 	.short	(.L_19 - .L_18)
	.align		4
.L_18:
        /*006c*/ 	.word	index@(.nv.constant0.bitonic_sort)
        /*0070*/ 	.short	0x0380
        /*0072*/ 	.short	0x0010


	//----- nvinfo : EIATTR_SW_WAR
	.align		4
.L_19:
        /*0074*/ 	.byte	0x04, 0x36
        /*0076*/ 	.short	(.L_21 - .L_20)
.L_20:
        /*0078*/ 	.word	0x00000008
.L_21:


//--------------------- .nv.callgraph             --------------------------
	.section	.nv.callgraph,"",@"SHT_CUDA_CALLGRAPH"
	.align	4
	.sectionentsize	8
	.align		4
        /*0000*/ 	.word	0x00000000
	.align		4
        /*0004*/ 	.word	0xffffffff
	.align		4
        /*0008*/ 	.word	0x00000000
	.align		4
        /*000c*/ 	.word	0xfffffffe
	.align		4
        /*0010*/ 	.word	0x00000000
	.align		4
        /*0014*/ 	.word	0xfffffffd
	.align		4
        /*0018*/ 	.word	0x00000000
	.align		4
        /*001c*/ 	.word	0xfffffffc


//--------------------- .text.bitonic_sort        --------------------------
	.section	.text.bitonic_sort,"ax",@progbits
	.align	128
        .global         bitonic_sort
        .type           bitonic_sort,@function
        .size           bitonic_sort,(.L_x_4 - bitonic_sort)
        .other          bitonic_sort,@"STO_CUDA_ENTRY STV_DEFAULT"
bitonic_sort:
.text.bitonic_sort:
[----:B------:R-:W-:Y:S01]  /*0000*/  LDC R1, c[0x0][0x37c] ;  /* 0x0000df00ff017b82 */ /* 0x000fe20000000800 */
[----:B------:R-:W0:Y:S07]  /*0010*/  S2R R0, SR_TID.X ;  /* 0x0000000000007919 */ /* 0x000e2e0000002100 */
[----:B------:R-:W0:Y:S01]  /*0020*/  S2UR UR4, SR_CTAID.X ;  /* 0x00000000000479c3 */ /* 0x000e220000002500 */
[----:B------:R-:W1:Y:S07]  /*0030*/  LDCU UR5, c[0x0][0x38c] ;  /* 0x00007180ff0577ac */ /* 0x000e6e0008000800 */
[----:B------:R-:W0:Y:S02]  /*0040*/  LDC R3, c[0x0][0x360] ;  /* 0x0000d800ff037b82 */ /* 0x000e240000000800 */
[----:B0-----:R-:W-:-:S05]  /*0050*/  IMAD R3, R3, UR4, R0 ;  /* 0x0000000403037c24 */ /* 0x001fca000f8e0200 */
[----:B-1----:R-:W-:-:S04]  /*0060*/  LOP3.LUT R0, R3, UR5, RZ, 0x3c, !PT ;  /* 0x0000000503007c12 */ /* 0x002fc8000f8e3cff */
[----:B------:R-:W-:-:S13]  /*0070*/  ISETP.GT.AND P0, PT, R0, R3, PT ;  /* 0x000000030000720c */ /* 0x000fda0003f04270 */
[----:B------:R-:W-:Y:S05]  /*0080*/  @!P0 EXIT ;  /* 0x000000000000894d */ /* 0x000fea0003800000 */
[----:B------:R-:W0:Y:S01]  /*0090*/  LDCU UR6, c[0x0][0x388] ;  /* 0x00007100ff0677ac */ /* 0x000e220008000800 */
[----:B------:R-:W1:Y:S01]  /*00a0*/  LDC.64 R4, c[0x0][0x380] ;  /* 0x0000e000ff047b82 */ /* 0x000e620000000a00 */
[----:B------:R-:W-:Y:S01]  /*00b0*/  BSSY.RECONVERGENT B0, `(.L_x_0) ;  /* 0x000000f000007945 */ /* 0x000fe20003800200 */
[----:B------:R-:W2:Y:S01]  /*00c0*/  LDCU.64 UR4, c[0x0][0x358] ;  /* 0x00006b00ff0477ac */ /* 0x000ea20008000a00 */
[C---:B0-----:R-:W-:Y:S01]  /*00d0*/  LOP3.LUT P0, RZ, R3.reuse, UR6, RZ, 0xc0, !PT ;  /* 0x0000000603ff7c12 */ /* 0x041fe2000f80c0ff */
[----:B-1----:R-:W-:-:S04]  /*00e0*/  IMAD.WIDE R2, R3, 0x4, R4 ;  /* 0x0000000403027825 */ /* 0x002fc800078e0204 */
[----:B------:R-:W-:-:S08]  /*00f0*/  IMAD.WIDE R4, R0, 0x4, R4 ;  /* 0x0000000400047825 */ /* 0x000fd000078e0204 */
[----:B--2---:R-:W-:Y:S05]  /*0100*/  @P0 BRA `(.L_x_1) ;  /* 0x0000000000140947 */ /* 0x004fea0003800000 */
[----:B------:R-:W2:Y:S04]  /*0110*/  LDG.E R7, desc[UR4][R2.64] ;  /* 0x0000000402077981 */ /* 0x000ea8000c1e1900 */
[----:B------:R-:W2:Y:S02]  /*0120*/  LDG.E R0, desc[UR4][R4.64] ;  /* 0x0000000404007981 */ /* 0x000ea4000c1e1900 */
[----:B--2---:R-:W-:-:S13]  /*0130*/  FSETP.GT.AND P0, PT, R7, R0, PT ;  /* 0x000000000700720b */ /* 0x004fda0003f04000 */
[----:B------:R-:W-:Y:S05]  /*0140*/  @P0 BRA `(.L_x_2) ;  /* 0x0000000000140947 */ /* 0x000fea0003800000 */
[----:B------:R-:W-:Y:S05]  /*0150*/  EXIT ;  /* 0x000000000000794d */ /* 0x000fea0003800000 */
.L_x_1:
[----:B------:R-:W2:Y:S04]  /*0160*/  LDG.E R7, desc[UR4][R2.64] ;  /* 0x0000000402077981 */ /* 0x000ea8000c1e1900 */
[----:B------:R-:W2:Y:S02]  /*0170*/  LDG.E R0, desc[UR4][R4.64] ;  /* 0x0000000404007981 */ /* 0x000ea4000c1e1900 */
[----:B--2---:R-:W-:-:S13]  /*0180*/  FSETP.GEU.AND P0, PT, R7, R0, PT ;  /* 0x000000000700720b */ /* 0x004fda0003f0e000 */
[----:B------:R-:W-:Y:S05]  /*0190*/  @P0 EXIT ;  /* 0x000000000000094d */ /* 0x000fea0003800000 */
.L_x_2:
[----:B------:R-:W-:Y:S05]  /*01a0*/  BSYNC.RECONVERGENT B0 ;  /* 0x0000000000007941 */ /* 0x000fea0003800200 */
.L_x_0:
[----:B------:R-:W-:Y:S04]  /*01b0*/  STG.E desc[UR4][R2.64], R0 ;  /* 0x0000000002007986 */ /* 0x000fe8000c101904 */
[----:B------:R-:W-:Y:S01]  /*01c0*/  STG.E desc[UR4][R4.64], R7 ;  /* 0x0000000704007986 */ /* 0x000fe2000c101904 */
[----:B------:R-:W-:Y:S05]  /*01d0*/  EXIT ;  /* 0x000000000000794d */ /* 0x000fea0003800000 */
.L_x_3:
[----:B------:R-:W-:-:S00]  /*01e0*/  BRA `(.L_x_3) ;  /* 0xfffffffc00fc7947 */ /* 0x000fc0000383ffff */
[----:B------:R-:W-:-:S00]  /*01f0*/  NOP ;  /* 0x0000000000007918 */ /* 0x000fc00000000000 */
        /* <DEDUP_REMOVED lines=8> */
.L_x_4:


//--------------------- .nv.shared.reserved.0     --------------------------
	.section	.nv.shared.reserved.0,"aw",@nobits
	.weak		__nv_reservedSMEM_offset_0_alias
	.size		__nv_reservedSMEM_offset_0_alias, 0, 64
	.other		__nv_reservedSMEM_offset_0_alias,@"STO_CUDA_RESERVED_SHARED STV_DEFAULT"
__nv_reservedSMEM_offset_0_alias:
	.zero		0
	.zero		64


//--------------------- .nv.constant0.bitonic_sort --------------------------
	.section	.nv.constant0.bitonic_sort,"a",@progbits
	.sectionflags	@""
	.align	4
.nv.constant0.bitonic_sort:
	.zero		912


//--------------------- SYMBOLS --------------------------

	.type		.nv.reservedSmem.offset0,@object
	.size		.nv.reservedSmem.offset0,0x4
